//
// Generated by NVIDIA NVVM Compiler
//
// Compiler Build ID: CL-36424714
// Cuda compilation tools, release 13.0, V13.0.88
// Based on NVVM 20.0.0
//

.version 9.0
.target sm_100
.address_size 64

	// .globl	_Z5hellov
.extern .func  (.param .b32 func_retval0) vprintf
(
	.param .b64 vprintf_param_0,
	.param .b64 vprintf_param_1
)
;
.global .align 1 .b8 $str[13] = {104, 101, 108, 108, 111, 44, 32, 99, 117, 100, 97, 10};
.global .align 1 .b8 $str$1[20] = {104, 101, 108, 108, 111, 32, 33, 32, 100, 97, 116, 97, 32, 61, 32, 37, 102, 32, 10};

.visible .entry _Z5hellov()
{
	.reg .b32 	%r<3>;
	.reg .b64 	%rd<3>;

	mov.u64 	%rd1, $str;
	cvta.global.u64 	%rd2, %rd1;
	{ // callseq 0, 0
	.param .b64 param0;
	st.param.b64 	[param0], %rd2;
	.param .b64 param1;
	st.param.b64 	[param1], 0;
	.param .b32 retval0;
	call.uni (retval0), 
	vprintf, 
	(
	param0, 
	param1
	);
	ld.param.b32 	%r1, [retval0];
	} // callseq 0
	ret;

}
	// .globl	_Z9helloCudaPf
.visible .entry _Z9helloCudaPf(
	.param .u64 .ptr .align 1 _Z9helloCudaPf_param_0
)
{
	.local .align 8 .b8 	__local_depot1[8];
	.reg .b64 	%SP;
	.reg .b64 	%SPL;
	.reg .b32 	%r<3>;
	.reg .b32 	%f<2>;
	.reg .b64 	%rd<7>;
	.reg .b64 	%fd<2>;

	mov.u64 	%SPL, __local_depot1;
	cvta.local.u64 	%SP, %SPL;
	ld.param.u64 	%rd1, [_Z9helloCudaPf_param_0];
	cvta.to.global.u64 	%rd2, %rd1;
	add.u64 	%rd3, %SP, 0;
	add.u64 	%rd4, %SPL, 0;
	ld.global.f32 	%f1, [%rd2];
	cvt.f64.f32 	%fd1, %f1;
	st.local.f64 	[%rd4], %fd1;
	mov.u64 	%rd5, $str$1;
	cvta.global.u64 	%rd6, %rd5;
	{ // callseq 1, 0
	.param .b64 param0;
	st.param.b64 	[param0], %rd6;
	.param .b64 param1;
	st.param.b64 	[param1], %rd3;
	.param .b32 retval0;
	call.uni (retval0), 
	vprintf, 
	(
	param0, 
	param1
	);
	ld.param.b32 	%r1, [retval0];
	} // callseq 1
	ret;

}


// ===== COMPILED SASS (sm_100) =====

	.target	sm_100

	.elftype	@"ET_EXEC"


//--------------------- .note.nv.tkinfo           --------------------------
	.section	.note.nv.tkinfo,"",@"SHT_NOTE"
	.sectionflags	@"SHF_NOTE_NV_TKINFO"
	.tkinfo
        /*0018*/ 	.word	0x00000002
        /*0030*/ 	.string	""
        /*0030*/ 	.string	"ptxas"
        /*0030*/ 	.string	"Cuda compilation tools, release 13.0, V13.0.88"
        /*0030*/ 	.string	"Build cuda_13.0.r13.0/compiler.36424714_0"
        /*0030*/ 	.string	"-arch sm_100 -m 64 "



//--------------------- .note.nv.cuinfo           --------------------------
	.section	.note.nv.cuinfo,"",@"SHT_NOTE"
	.sectionflags	@"SHF_NOTE_NV_CUINFO"
        /*0018*/ 	.short	0x0002
        /*001a*/ 	.short	0x0064
        /*001c*/ 	.short	0x0082
	.zero		2


//--------------------- .nv.info                  --------------------------
	.section	.nv.info,"",@"SHT_CUDA_INFO"
	.align	4


	//----- nvinfo : EIATTR_REGCOUNT
	.align		4
        /*0000*/ 	.byte	0x04, 0x2f
        /*0002*/ 	.short	(.L_3 - .L_2)
	.align		4
.L_2:
        /*0004*/ 	.word	index@(_Z5hellov)
        /*0008*/ 	.word	0x00000018


	//----- nvinfo : EIATTR_FRAME_SIZE
	.align		4
.L_3:
        /*000c*/ 	.byte	0x04, 0x11
        /*000e*/ 	.short	(.L_5 - .L_4)
	.align		4
.L_4:
        /*0010*/ 	.word	index@(_Z5hellov)
        /*0014*/ 	.word	0x00000000


	//----- nvinfo : EIATTR_REGCOUNT
	.align		4
.L_5:
        /*0018*/ 	.byte	0x04, 0x2f
        /*001a*/ 	.short	(.L_7 - .L_6)
	.align		4
.L_6:
        /*001c*/ 	.word	index@(_Z9helloCudaPf)
        /*0020*/ 	.word	0x00000018


	//----- nvinfo : EIATTR_FRAME_SIZE
	.align		4
.L_7:
        /*0024*/ 	.byte	0x04, 0x11
        /*0026*/ 	.short	(.L_9 - .L_8)
	.align		4
.L_8:
        /*0028*/ 	.word	index@(_Z9helloCudaPf)
        /*002c*/ 	.word	0x00000008


	//----- nvinfo : EIATTR_MIN_STACK_SIZE
	.align		4
.L_9:
        /*0030*/ 	.byte	0x04, 0x12
        /*0032*/ 	.short	(.L_11 - .L_10)
	.align		4
.L_10:
        /*0034*/ 	.word	index@(_Z9helloCudaPf)
        /*0038*/ 	.word	0x00000008


	//----- nvinfo : EIATTR_MIN_STACK_SIZE
	.align		4
.L_11:
        /*003c*/ 	.byte	0x04, 0x12
        /*003e*/ 	.short	(.L_13 - .L_12)
	.align		4
.L_12:
        /*0040*/ 	.word	index@(_Z5hellov)
        /*0044*/ 	.word	0x00000000
.L_13:


//--------------------- .nv.compat                --------------------------
	.section	.nv.compat,"",@"SHT_CUDA_COMPAT_INFO"
	.align	4
        /*0000*/ 	.byte	0x02, 0x09, 0x00, 0x00, 0x02, 0x02, 0x01, 0x00, 0x02, 0x05, 0x05, 0x00, 0x03, 0x07, 0x01, 0x01
        /*0010*/ 	.byte	0x02, 0x03, 0x00, 0x00, 0x02, 0x06, 0x01, 0x00, 0x04, 0x0b, 0x08, 0x00, 0x09, 0x00, 0x00, 0x00
        /*0020*/ 	.byte	0x00, 0x00, 0x00, 0x00


//--------------------- .nv.info._Z9helloCudaPf   --------------------------
	.section	.nv.info._Z9helloCudaPf,"",@"SHT_CUDA_INFO"
	.sectionflags	@""
	.align	4


	//----- nvinfo : EIATTR_CUDA_API_VERSION
	.align		4
        /*0000*/ 	.byte	0x04, 0x37
        /*0002*/ 	.short	(.L_15 - .L_14)
.L_14:
        /*0004*/ 	.word	0x00000082


	//----- nvinfo : EIATTR_KPARAM_INFO
	.align		4
.L_15:
        /*0008*/ 	.byte	0x04, 0x17
        /*000a*/ 	.short	(.L_17 - .L_16)
.L_16:
        /*000c*/ 	.word	0x00000000
        /*0010*/ 	.short	0x0000
        /*0012*/ 	.short	0x0000
        /*0014*/ 	.byte	0x00, 0xf5, 0x21, 0x00


	//----- nvinfo : EIATTR_SPARSE_MMA_MASK
	.align		4
.L_17:
        /*0018*/ 	.byte	0x03, 0x50
        /*001a*/ 	.short	0x0000


	//----- nvinfo : EIATTR_MAXREG_COUNT
	.align		4
        /*001c*/ 	.byte	0x03, 0x1b
        /*001e*/ 	.short	0x00ff


	//----- nvinfo : EIATTR_EXTERNS
	.align		4
        /*0020*/ 	.byte	0x04, 0x0f
        /*0022*/ 	.short	(.L_19 - .L_18)


	//   ....[0]....
	.align		4
.L_18:
        /*0024*/ 	.word	index@(vprintf)


	//----- nvinfo : EIATTR_MERCURY_ISA_VERSION
	.align		4
.L_19:
        /*0028*/ 	.byte	0x03, 0x5f
        /*002a*/ 	.short	0x0101


	//----- nvinfo : EIATTR_VRC_CTA_INIT_COUNT
	.align		4
        /*002c*/ 	.byte	0x02, 0x4a
	.zero		1
	.zero		1


	//----- nvinfo : EIATTR_SYSCALL_OFFSETS
	.align		4
        /*0030*/ 	.byte	0x04, 0x46
        /*0032*/ 	.short	(.L_21 - .L_20)


	//   ....[0]....
.L_20:
        /*0034*/ 	.word	0x00000110


	//----- nvinfo : EIATTR_EXIT_INSTR_OFFSETS
	.align		4
.L_21:
        /*0038*/ 	.byte	0x04, 0x1c
        /*003a*/ 	.short	(.L_23 - .L_22)


	//   ....[0]....
.L_22:
        /*003c*/ 	.word	0x00000120


	//----- nvinfo : EIATTR_CBANK_PARAM_SIZE
	.align		4
.L_23:
        /*0040*/ 	.byte	0x03, 0x19
        /*0042*/ 	.short	0x0008


	//----- nvinfo : EIATTR_PARAM_CBANK
	.align		4
        /*0044*/ 	.byte	0x04, 0x0a
        /*0046*/ 	.short	(.L_25 - .L_24)
	.align		4
.L_24:
        /*0048*/ 	.word	index@(.nv.constant0._Z9helloCudaPf)
        /*004c*/ 	.short	0x0380
        /*004e*/ 	.short	0x0008


	//----- nvinfo : EIATTR_SW_WAR
	.align		4
.L_25:
        /*0050*/ 	.byte	0x04, 0x36
        /*0052*/ 	.short	(.L_27 - .L_26)
.L_26:
        /*0054*/ 	.word	0x00000008
.L_27:


//--------------------- .nv.info._Z5hellov        --------------------------
	.section	.nv.info._Z5hellov,"",@"SHT_CUDA_INFO"
	.sectionflags	@""
	.align	4


	//----- nvinfo : EIATTR_CUDA_API_VERSION
	.align		4
        /*0000*/ 	.byte	0x04, 0x37
        /*0002*/ 	.short	(.L_29 - .L_28)
.L_28:
        /*0004*/ 	.word	0x00000082


	//----- nvinfo : EIATTR_SPARSE_MMA_MASK
	.align		4
.L_29:
        /*0008*/ 	.byte	0x03, 0x50
        /*000a*/ 	.short	0x0000


	//----- nvinfo : EIATTR_MAXREG_COUNT
	.align		4
        /*000c*/ 	.byte	0x03, 0x1b
        /*000e*/ 	.short	0x00ff


	//----- nvinfo : EIATTR_EXTERNS
	.align		4
        /*0010*/ 	.byte	0x04, 0x0f
        /*0012*/ 	.short	(.L_31 - .L_30)


	//   ....[0]....
	.align		4
.L_30:
        /*0014*/ 	.word	index@(vprintf)


	//----- nvinfo : EIATTR_MERCURY_ISA_VERSION
	.align		4
.L_31:
        /*0018*/ 	.byte	0x03, 0x5f
        /*001a*/ 	.short	0x0101


	//----- nvinfo : EIATTR_VRC_CTA_INIT_COUNT
	.align		4
        /*001c*/ 	.byte	0x02, 0x4a
	.zero		1
	.zero		1


	//----- nvinfo : EIATTR_SYSCALL_OFFSETS
	.align		4
        /*0020*/ 	.byte	0x04, 0x46
        /*0022*/ 	.short	(.L_33 - .L_32)


	//   ....[0]....
.L_32:
        /*0024*/ 	.word	0x00000080


	//----- nvinfo : EIATTR_EXIT_INSTR_OFFSETS
	.align		4
.L_33:
        /*0028*/ 	.byte	0x04, 0x1c
        /*002a*/ 	.short	(.L_35 - .L_34)


	//   ....[0]....
.L_34:
        /*002c*/ 	.word	0x00000090


	//----- nvinfo : EIATTR_SW_WAR
	.align		4
.L_35:
        /*0030*/ 	.byte	0x04, 0x36
        /*0032*/ 	.short	(.L_37 - .L_36)
.L_36:
        /*0034*/ 	.word	0x00000008
.L_37:


//--------------------- .nv.callgraph             --------------------------
	.section	.nv.callgraph,"",@"SHT_CUDA_CALLGRAPH"
	.align	4
	.sectionentsize	8
	.align		4
        /*0000*/ 	.word	0x00000000
	.align		4
        /*0004*/ 	.word	0xffffffff
	.align		4
        /*0008*/ 	.word	index@(_Z9helloCudaPf)
	.align		4
        /*000c*/ 	.word	index@(vprintf)
	.align		4
        /*0010*/ 	.word	index@(_Z5hellov)
	.align		4
        /*0014*/ 	.word	index@(vprintf)
	.align		4
        /*0018*/ 	.word	0x00000000
	.align		4
        /*001c*/ 	.word	0xfffffffe
	.align		4
        /*0020*/ 	.word	0x00000000
	.align		4
        /*0024*/ 	.word	0xfffffffd
	.align		4
        /*0028*/ 	.word	0x00000000
	.align		4
        /*002c*/ 	.word	0xfffffffc


//--------------------- .nv.constant4             --------------------------
	.section	.nv.constant4,"a",@progbits
	.align	8
	.align		8
.nv.constant4:
        /*0000*/ 	.dword	vprintf
	.align		8
        /*0008*/ 	.dword	$str
	.align		8
        /*0010*/ 	.dword	$str$1


//--------------------- .text._Z9helloCudaPf      --------------------------
	.section	.text._Z9helloCudaPf,"ax",@progbits
	.align	128
        .global         _Z9helloCudaPf
        .type           _Z9helloCudaPf,@function
        .size           _Z9helloCudaPf,(.L_x_4 - _Z9helloCudaPf)
        .other          _Z9helloCudaPf,@"STO_CUDA_ENTRY STV_DEFAULT"
_Z9helloCudaPf:
.text._Z9helloCudaPf:
[----:B------:R-:W0:Y:S08]  /*0000*/  LDC R1, c[0x0][0x37c] ;  /* 0x0000df00ff017b82 */ /* 0x000e300000000800 */
[----:B------:R-:W1:Y:S01]  /*0010*/  LDC.64 R2, c[0x0][0x380] ;  /* 0x0000e000ff027b82 */ /* 0x000e620000000a00 */
[----:B------:R-:W1:Y:S01]  /*0020*/  LDCU.64 UR4, c[0x0][0x358] ;  /* 0x00006b00ff0477ac */ /* 0x000e620008000a00 */
[----:B0-----:R-:W-:Y:S01]  /*0030*/  VIADD R1, R1, 0xfffffff8 ;  /* 0xfffffff801017836 */ /* 0x001fe20000000000 */
[----:B------:R-:W0:Y:S01]  /*0040*/  LDCU.64 UR6, c[0x4][0x10] ;  /* 0x01000200ff0677ac */ /* 0x000e220008000a00 */
[----:B-1----:R-:W2:Y:S01]  /*0050*/  LDG.E R2, desc[UR4][R2.64] ;  /* 0x0000000402027981 */ /* 0x002ea2000c1e1900 */
[----:B------:R-:W-:Y:S01]  /*0060*/  MOV R0, 0x0 ;  /* 0x0000000000007802 */ /* 0x000fe20000000f00 */
[----:B------:R-:W1:Y:S01]  /*0070*/  LDCU UR4, c[0x0][0x2f8] ;  /* 0x00005f00ff0477ac */ /* 0x000e620008000800 */
[----:B0-----:R-:W-:Y:S01]  /*0080*/  IMAD.U32 R4, RZ, RZ, UR6 ;  /* 0x00000006ff047e24 */ /* 0x001fe2000f8e00ff */
[----:B------:R-:W-:Y:S01]  /*0090*/  MOV R5, UR7 ;  /* 0x0000000700057c02 */ /* 0x000fe20008000f00 */
[----:B------:R0:W3:Y:S01]  /*00a0*/  LDC.64 R10, c[0x4][R0] ;  /* 0x01000000000a7b82 */ /* 0x0000e20000000a00 */
[----:B------:R-:W4:Y:S01]  /*00b0*/  LDCU UR5, c[0x0][0x2fc] ;  /* 0x00005f80ff0577ac */ /* 0x000f220008000800 */
[----:B-1----:R-:W-:-:S05]  /*00c0*/  IADD3 R6, P0, PT, R1, UR4, RZ ;  /* 0x0000000401067c10 */ /* 0x002fca000ff1e0ff */
[----:B----4-:R-:W-:Y:S01]  /*00d0*/  IMAD.X R7, RZ, RZ, UR5, P0 ;  /* 0x00000005ff077e24 */ /* 0x010fe200080e06ff */
[----:B--2---:R-:W1:Y:S02]  /*00e0*/  F2F.F64.F32 R8, R2 ;  /* 0x0000000200087310 */ /* 0x004e640000201800 */
[----:B-1-3--:R0:W-:Y:S05]  /*00f0*/  STL.64 [R1], R8 ;  /* 0x0000000801007387 */ /* 0x00a1ea0000100a00 */
[----:B------:R-:W-:-:S07]  /*0100*/  LEPC R20, `(.L_x_0) ;  /* 0x000000001014794e */ /* 0x000fce0000000000 */
[----:B0-----:R-:W-:Y:S05]  /*0110*/  CALL.ABS.NOINC R10 ;  /* 0x000000000a007343 */ /* 0x001fea0003c00000 */
.L_x_0:
[----:B------:R-:W-:Y:S05]  /*0120*/  EXIT ;  /* 0x000000000000794d */ /* 0x000fea0003800000 */
.L_x_1:
[----:B------:R-:W-:-:S00]  /*0130*/  BRA `(.L_x_1) ;  /* 0xfffffffc00fc7947 */ /* 0x000fc0000383ffff */
[----:B------:R-:W-:-:S00]  /*0140*/  NOP ;  /* 0x0000000000007918 */ /* 0x000fc00000000000 */
        /* <DEDUP_REMOVED lines=11> */
.L_x_4:


//--------------------- .text._Z5hellov           --------------------------
	.section	.text._Z5hellov,"ax",@progbits
	.align	128
        .global         _Z5hellov
        .type           _Z5hellov,@function
        .size           _Z5hellov,(.L_x_5 - _Z5hellov)
        .other          _Z5hellov,@"STO_CUDA_ENTRY STV_DEFAULT"
_Z5hellov:
.text._Z5hellov:
[----:B------:R-:W0:Y:S01]  /*0000*/  LDC R1, c[0x0][0x37c] ;  /* 0x0000df00ff017b82 */ /* 0x000e220000000800 */
[----:B------:R-:W-:Y:S01]  /*0010*/  MOV R0, 0x0 ;  /* 0x0000000000007802 */ /* 0x000fe20000000f00 */
[----:B------:R-:W1:Y:S01]  /*0020*/  LDCU.64 UR4, c[0x4][0x8] ;  /* 0x01000100ff0477ac */ /* 0x000e620008000a00 */
[----:B------:R-:W-:-:S05]  /*0030*/  CS2R R6, SRZ ;  /* 0x0000000000067805 */ /* 0x000fca000001ff00 */
[----:B------:R2:W3:Y:S01]  /*0040*/  LDC.64 R2, c[0x4][R0] ;  /* 0x0100000000027b82 */ /* 0x0004e20000000a00 */
[----:B-1----:R-:W-:Y:S02]  /*0050*/  IMAD.U32 R4, RZ, RZ, UR4 ;  /* 0x00000004ff047e24 */ /* 0x002fe4000f8e00ff */
[----:B--2---:R-:W-:-:S07]  /*0060*/  IMAD.U32 R5, RZ, RZ, UR5 ;  /* 0x00000005ff057e24 */ /* 0x004fce000f8e00ff */
[----:B------:R-:W-:-:S07]  /*0070*/  LEPC R20, `(.L_x_2) ;  /* 0x000000001014794e */ /* 0x000fce0000000000 */
[----:B0--3--:R-:W-:Y:S05]  /*0080*/  CALL.ABS.NOINC R2 ;  /* 0x0000000002007343 */ /* 0x009fea0003c00000 */
.L_x_2:
[----:B------:R-:W-:Y:S05]  /*0090*/  EXIT ;  /* 0x000000000000794d */ /* 0x000fea0003800000 */
.L_x_3:
        /* <DEDUP_REMOVED lines=14> */
.L_x_5:


//--------------------- .nv.global.init           --------------------------
	.section	.nv.global.init,"aw",@progbits
.nv.global.init:
	.type		$str,@object
	.size		$str,($str$1 - $str)
$str:
        /*0000*/ 	.byte	0x68, 0x65, 0x6c, 0x6c, 0x6f, 0x2c, 0x20, 0x63, 0x75, 0x64, 0x61, 0x0a, 0x00
	.type		$str$1,@object
	.size		$str$1,(.L_1 - $str$1)
$str$1:
        /*000d*/ 	.byte	0x68, 0x65, 0x6c, 0x6c, 0x6f, 0x20, 0x21, 0x20, 0x64, 0x61, 0x74, 0x61, 0x20, 0x3d, 0x20, 0x25
        /*001d*/ 	.byte	0x66, 0x20, 0x0a, 0x00
.L_1:


//--------------------- .nv.shared.reserved.0     --------------------------
	.section	.nv.shared.reserved.0,"aw",@nobits
	.weak		__nv_reservedSMEM_offset_0_alias
	.size		__nv_reservedSMEM_offset_0_alias, 0, 64
	.other		__nv_reservedSMEM_offset_0_alias,@"STO_CUDA_RESERVED_SHARED STV_DEFAULT"
__nv_reservedSMEM_offset_0_alias:
	.zero		0
	.zero		64


//--------------------- .nv.constant0._Z9helloCudaPf --------------------------
	.section	.nv.constant0._Z9helloCudaPf,"a",@progbits
	.sectionflags	@""
	.align	4
.nv.constant0._Z9helloCudaPf:
	.zero		904


//--------------------- .nv.constant0._Z5hellov   --------------------------
	.section	.nv.constant0._Z5hellov,"a",@progbits
	.sectionflags	@""
	.align	4
.nv.constant0._Z5hellov:
	.zero		896


//--------------------- SYMBOLS --------------------------

	.type		.nv.reservedSmem.offset0,@object
	.size		.nv.reservedSmem.offset0,0x4
	.type		vprintf,@function
